//
// Generated by NVIDIA NVVM Compiler
//
// Compiler Build ID: CL-36424714
// Cuda compilation tools, release 13.0, V13.0.88
// Based on NVVM 20.0.0
//

.version 9.0
.target sm_100
.address_size 64

	// .globl	_Z8GPU_scanPfS_j
.extern .shared .align 16 .b8 temp[];

.visible .entry _Z8GPU_scanPfS_j(
	.param .u64 .ptr .align 1 _Z8GPU_scanPfS_j_param_0,
	.param .u64 .ptr .align 1 _Z8GPU_scanPfS_j_param_1,
	.param .u32 _Z8GPU_scanPfS_j_param_2
)
{
	.reg .pred 	%p<8>;
	.reg .b32 	%r<73>;
	.reg .b32 	%f<11>;
	.reg .b64 	%rd<13>;

	ld.param.u64 	%rd2, [_Z8GPU_scanPfS_j_param_0];
	ld.param.u64 	%rd1, [_Z8GPU_scanPfS_j_param_1];
	ld.param.u32 	%r16, [_Z8GPU_scanPfS_j_param_2];
	cvta.to.global.u64 	%rd3, %rd2;
	mov.u32 	%r1, %tid.x;
	shr.u32 	%r18, %r16, 1;
	add.s32 	%r2, %r18, %r1;
	add.s32 	%r19, %r2, 32;
	shr.s32 	%r20, %r2, %r19;
	mul.wide.u32 	%rd4, %r1, 4;
	add.s64 	%rd5, %rd3, %rd4;
	ld.global.f32 	%f1, [%rd5];
	shl.b32 	%r21, %r1, 2;
	mov.u32 	%r22, temp;
	add.s32 	%r3, %r22, %r21;
	st.shared.f32 	[%r3], %f1;
	mul.wide.s32 	%rd6, %r2, 4;
	add.s64 	%rd7, %rd3, %rd6;
	ld.global.f32 	%f2, [%rd7];
	add.s32 	%r23, %r20, %r2;
	shl.b32 	%r24, %r23, 2;
	add.s32 	%r4, %r22, %r24;
	st.shared.f32 	[%r4], %f2;
	setp.lt.u32 	%p1, %r16, 2;
	mov.b32 	%r70, 1;
	@%p1 bra 	$L__BB0_5;
	shl.b32 	%r26, %r1, 1;
	or.b32  	%r5, %r26, 1;
	mov.b32 	%r70, 1;
	mov.u32 	%r68, %r16;
$L__BB0_2:
	shr.u32 	%r8, %r68, 1;
	bar.sync 	0;
	setp.ge.u32 	%p2, %r1, %r8;
	@%p2 bra 	$L__BB0_4;
	mul.lo.s32 	%r27, %r70, %r5;
	add.s32 	%r28, %r27, -1;
	add.s32 	%r29, %r27, %r70;
	add.s32 	%r30, %r28, %r70;
	add.s32 	%r31, %r27, 31;
	shr.s32 	%r32, %r28, %r31;
	add.s32 	%r33, %r32, %r27;
	add.s32 	%r34, %r30, 32;
	shr.s32 	%r35, %r30, %r34;
	add.s32 	%r36, %r35, %r29;
	shl.b32 	%r37, %r33, 2;
	add.s32 	%r39, %r22, %r37;
	ld.shared.f32 	%f3, [%r39+-4];
	shl.b32 	%r40, %r36, 2;
	add.s32 	%r41, %r22, %r40;
	ld.shared.f32 	%f4, [%r41+-4];
	add.f32 	%f5, %f3, %f4;
	st.shared.f32 	[%r41+-4], %f5;
$L__BB0_4:
	shl.b32 	%r70, %r70, 1;
	setp.gt.u32 	%p3, %r68, 3;
	mov.u32 	%r68, %r8;
	@%p3 bra 	$L__BB0_2;
$L__BB0_5:
	setp.ne.s32 	%p4, %r1, 0;
	@%p4 bra 	$L__BB0_7;
	add.s32 	%r42, %r16, -1;
	add.s32 	%r43, %r16, 31;
	shr.u32 	%r44, %r42, %r43;
	shr.u32 	%r45, %r44, 10;
	add.s32 	%r46, %r45, %r16;
	shl.b32 	%r47, %r46, 2;
	add.s32 	%r49, %r22, %r47;
	mov.b32 	%r50, 0;
	st.shared.u32 	[%r49+-4], %r50;
$L__BB0_7:
	setp.lt.u32 	%p5, %r16, 2;
	@%p5 bra 	$L__BB0_12;
	shl.b32 	%r52, %r1, 1;
	or.b32  	%r11, %r52, 1;
	mov.b32 	%r71, 1;
$L__BB0_9:
	shr.u32 	%r70, %r70, 1;
	bar.sync 	0;
	setp.ge.u32 	%p6, %r1, %r71;
	@%p6 bra 	$L__BB0_11;
	mul.lo.s32 	%r53, %r70, %r11;
	add.s32 	%r54, %r53, -1;
	add.s32 	%r55, %r53, %r70;
	add.s32 	%r56, %r54, %r70;
	add.s32 	%r57, %r53, 31;
	shr.s32 	%r58, %r54, %r57;
	add.s32 	%r59, %r58, %r53;
	add.s32 	%r60, %r56, 32;
	shr.s32 	%r61, %r56, %r60;
	add.s32 	%r62, %r61, %r55;
	shl.b32 	%r63, %r59, 2;
	add.s32 	%r65, %r22, %r63;
	ld.shared.f32 	%f6, [%r65+-4];
	shl.b32 	%r66, %r62, 2;
	add.s32 	%r67, %r22, %r66;
	ld.shared.f32 	%f7, [%r67+-4];
	st.shared.f32 	[%r65+-4], %f7;
	add.f32 	%f8, %f6, %f7;
	st.shared.f32 	[%r67+-4], %f8;
$L__BB0_11:
	shl.b32 	%r71, %r71, 1;
	setp.lt.u32 	%p7, %r71, %r16;
	@%p7 bra 	$L__BB0_9;
$L__BB0_12:
	cvta.to.global.u64 	%rd8, %rd1;
	bar.sync 	0;
	ld.shared.f32 	%f9, [%r3];
	add.s64 	%rd10, %rd8, %rd4;
	st.global.f32 	[%rd10], %f9;
	ld.shared.f32 	%f10, [%r4];
	add.s64 	%rd12, %rd8, %rd6;
	st.global.f32 	[%rd12], %f10;
	ret;

}


// ===== COMPILED SASS (sm_100) =====

	.target	sm_100

	.elftype	@"ET_EXEC"


//--------------------- .note.nv.tkinfo           --------------------------
	.section	.note.nv.tkinfo,"",@"SHT_NOTE"
	.sectionflags	@"SHF_NOTE_NV_TKINFO"
	.tkinfo
        /*0018*/ 	.word	0x00000002
        /*0030*/ 	.string	""
        /*0030*/ 	.string	"ptxas"
        /*0030*/ 	.string	"Cuda compilation tools, release 13.0, V13.0.88"
        /*0030*/ 	.string	"Build cuda_13.0.r13.0/compiler.36424714_0"
        /*0030*/ 	.string	"-arch sm_100 -m 64 "



//--------------------- .note.nv.cuinfo           --------------------------
	.section	.note.nv.cuinfo,"",@"SHT_NOTE"
	.sectionflags	@"SHF_NOTE_NV_CUINFO"
        /*0018*/ 	.short	0x0002
        /*001a*/ 	.short	0x0064
        /*001c*/ 	.short	0x0082
	.zero		2


//--------------------- .nv.info                  --------------------------
	.section	.nv.info,"",@"SHT_CUDA_INFO"
	.align	4


	//----- nvinfo : EIATTR_REGCOUNT
	.align		4
        /*0000*/ 	.byte	0x04, 0x2f
        /*0002*/ 	.short	(.L_1 - .L_0)
	.align		4
.L_0:
        /*0004*/ 	.word	index@(_Z8GPU_scanPfS_j)
        /*0008*/ 	.word	0x0000000f


	//----- nvinfo : EIATTR_FRAME_SIZE
	.align		4
.L_1:
        /*000c*/ 	.byte	0x04, 0x11
        /*000e*/ 	.short	(.L_3 - .L_2)
	.align		4
.L_2:
        /*0010*/ 	.word	index@(_Z8GPU_scanPfS_j)
        /*0014*/ 	.word	0x00000000


	//----- nvinfo : EIATTR_MIN_STACK_SIZE
	.align		4
.L_3:
        /*0018*/ 	.byte	0x04, 0x12
        /*001a*/ 	.short	(.L_5 - .L_4)
	.align		4
.L_4:
        /*001c*/ 	.word	index@(_Z8GPU_scanPfS_j)
        /*0020*/ 	.word	0x00000000
.L_5:


//--------------------- .nv.compat                --------------------------
	.section	.nv.compat,"",@"SHT_CUDA_COMPAT_INFO"
	.align	4
        /*0000*/ 	.byte	0x02, 0x09, 0x00, 0x00, 0x02, 0x02, 0x01, 0x00, 0x02, 0x05, 0x05, 0x00, 0x03, 0x07, 0x01, 0x01
        /*0010*/ 	.byte	0x02, 0x03, 0x00, 0x00, 0x02, 0x06, 0x01, 0x00, 0x04, 0x0b, 0x08, 0x00, 0x09, 0x00, 0x00, 0x00
        /*0020*/ 	.byte	0x00, 0x00, 0x00, 0x00


//--------------------- .nv.info._Z8GPU_scanPfS_j --------------------------
	.section	.nv.info._Z8GPU_scanPfS_j,"",@"SHT_CUDA_INFO"
	.sectionflags	@""
	.align	4


	//----- nvinfo : EIATTR_CUDA_API_VERSION
	.align		4
        /*0000*/ 	.byte	0x04, 0x37
        /*0002*/ 	.short	(.L_7 - .L_6)
.L_6:
        /*0004*/ 	.word	0x00000082


	//----- nvinfo : EIATTR_KPARAM_INFO
	.align		4
.L_7:
        /*0008*/ 	.byte	0x04, 0x17
        /*000a*/ 	.short	(.L_9 - .L_8)
.L_8:
        /*000c*/ 	.word	0x00000000
        /*0010*/ 	.short	0x0002
        /*0012*/ 	.short	0x0010
        /*0014*/ 	.byte	0x00, 0xf0, 0x11, 0x00


	//----- nvinfo : EIATTR_KPARAM_INFO
	.align		4
.L_9:
        /*0018*/ 	.byte	0x04, 0x17
        /*001a*/ 	.short	(.L_11 - .L_10)
.L_10:
        /*001c*/ 	.word	0x00000000
        /*0020*/ 	.short	0x0001
        /*0022*/ 	.short	0x0008
        /*0024*/ 	.byte	0x00, 0xf5, 0x21, 0x00


	//----- nvinfo : EIATTR_KPARAM_INFO
	.align		4
.L_11:
        /*0028*/ 	.byte	0x04, 0x17
        /*002a*/ 	.short	(.L_13 - .L_12)
.L_12:
        /*002c*/ 	.word	0x00000000
        /*0030*/ 	.short	0x0000
        /*0032*/ 	.short	0x0000
        /*0034*/ 	.byte	0x00, 0xf5, 0x21, 0x00


	//----- nvinfo : EIATTR_SPARSE_MMA_MASK
	.align		4
.L_13:
        /*0038*/ 	.byte	0x03, 0x50
        /*003a*/ 	.short	0x0000


	//----- nvinfo : EIATTR_MAXREG_COUNT
	.align		4
        /*003c*/ 	.byte	0x03, 0x1b
        /*003e*/ 	.short	0x00ff


	//----- nvinfo : EIATTR_NUM_BARRIERS
	.align		4
        /*0040*/ 	.byte	0x02, 0x4c
        /*0042*/ 	.byte	0x01
	.zero		1


	//----- nvinfo : EIATTR_MERCURY_ISA_VERSION
	.align		4
        /*0044*/ 	.byte	0x03, 0x5f
        /*0046*/ 	.short	0x0101


	//----- nvinfo : EIATTR_VRC_CTA_INIT_COUNT
	.align		4
        /*0048*/ 	.byte	0x02, 0x4a
	.zero		1
	.zero		1


	//----- nvinfo : EIATTR_EXIT_INSTR_OFFSETS
	.align		4
        /*004c*/ 	.byte	0x04, 0x1c
        /*004e*/ 	.short	(.L_15 - .L_14)


	//   ....[0]....
.L_14:
        /*0050*/ 	.word	0x00000610


	//----- nvinfo : EIATTR_CRS_STACK_SIZE
	.align		4
.L_15:
        /*0054*/ 	.byte	0x04, 0x1e
        /*0056*/ 	.short	(.L_17 - .L_16)
.L_16:
        /*0058*/ 	.word	0x00000000


	//----- nvinfo : EIATTR_CBANK_PARAM_SIZE
	.align		4
.L_17:
        /*005c*/ 	.byte	0x03, 0x19
        /*005e*/ 	.short	0x0014


	//----- nvinfo : EIATTR_PARAM_CBANK
	.align		4
        /*0060*/ 	.byte	0x04, 0x0a
        /*0062*/ 	.short	(.L_19 - .L_18)
	.align		4
.L_18:
        /*0064*/ 	.word	index@(.nv.constant0._Z8GPU_scanPfS_j)
        /*0068*/ 	.short	0x0380
        /*006a*/ 	.short	0x0014


	//----- nvinfo : EIATTR_SW_WAR
	.align		4
.L_19:
        /*006c*/ 	.byte	0x04, 0x36
        /*006e*/ 	.short	(.L_21 - .L_20)
.L_20:
        /*0070*/ 	.word	0x00000008
.L_21:


//--------------------- .nv.callgraph             --------------------------
	.section	.nv.callgraph,"",@"SHT_CUDA_CALLGRAPH"
	.align	4
	.sectionentsize	8
	.align		4
        /*0000*/ 	.word	0x00000000
	.align		4
        /*0004*/ 	.word	0xffffffff
	.align		4
        /*0008*/ 	.word	0x00000000
	.align		4
        /*000c*/ 	.word	0xfffffffe
	.align		4
        /*0010*/ 	.word	0x00000000
	.align		4
        /*0014*/ 	.word	0xfffffffd
	.align		4
        /*0018*/ 	.word	0x00000000
	.align		4
        /*001c*/ 	.word	0xfffffffc


//--------------------- .text._Z8GPU_scanPfS_j    --------------------------
	.section	.text._Z8GPU_scanPfS_j,"ax",@progbits
	.align	128
        .global         _Z8GPU_scanPfS_j
        .type           _Z8GPU_scanPfS_j,@function
        .size           _Z8GPU_scanPfS_j,(.L_x_9 - _Z8GPU_scanPfS_j)
        .other          _Z8GPU_scanPfS_j,@"STO_CUDA_ENTRY STV_DEFAULT"
_Z8GPU_scanPfS_j:
.text._Z8GPU_scanPfS_j:
[----:B------:R-:W-:Y:S01]  /*0000*/  LDC R1, c[0x0][0x37c] ;  /* 0x0000df00ff017b82 */ /* 0x000fe20000000800 */
[----:B------:R-:W0:Y:S07]  /*0010*/  S2R R2, SR_TID.X ;  /* 0x0000000000027919 */ /* 0x000e2e0000002100 */
[----:B------:R-:W0:Y:S01]  /*0020*/  LDC R5, c[0x0][0x390] ;  /* 0x0000e400ff057b82 */ /* 0x000e220000000800 */
[----:B------:R-:W1:Y:S07]  /*0030*/  LDCU.64 UR8, c[0x0][0x358] ;  /* 0x00006b00ff0877ac */ /* 0x000e6e0008000a00 */
[----:B------:R-:W2:Y:S01]  /*0040*/  LDC.64 R8, c[0x0][0x380] ;  /* 0x0000e000ff087b82 */ /* 0x000ea20000000a00 */
[----:B0-----:R-:W-:Y:S01]  /*0050*/  LEA.HI R0, R5, R2, RZ, 0x1f ;  /* 0x0000000205007211 */ /* 0x001fe200078ff8ff */
[----:B--2---:R-:W-:-:S04]  /*0060*/  IMAD.WIDE.U32 R6, R2, 0x4, R8 ;  /* 0x0000000402067825 */ /* 0x004fc800078e0008 */
[C---:B------:R-:W-:Y:S02]  /*0070*/  IMAD.WIDE R8, R0.reuse, 0x4, R8 ;  /* 0x0000000400087825 */ /* 0x040fe400078e0208 */
[----:B-1----:R-:W2:Y:S04]  /*0080*/  LDG.E R6, desc[UR8][R6.64] ;  /* 0x0000000806067981 */ /* 0x002ea8000c1e1900 */
[----:B------:R-:W3:Y:S01]  /*0090*/  LDG.E R9, desc[UR8][R8.64] ;  /* 0x0000000808097981 */ /* 0x000ee2000c1e1900 */
[----:B------:R-:W0:Y:S01]  /*00a0*/  S2UR UR5, SR_CgaCtaId ;  /* 0x00000000000579c3 */ /* 0x000e220000008800 */
[----:B------:R-:W-:Y:S01]  /*00b0*/  VIADD R3, R0, 0x20 ;  /* 0x0000002000037836 */ /* 0x000fe20000000000 */
[----:B------:R-:W-:Y:S01]  /*00c0*/  UMOV UR4, 0x400 ;  /* 0x0000040000047882 */ /* 0x000fe20000000000 */
[----:B------:R-:W-:Y:S01]  /*00d0*/  ISETP.GE.U32.AND P0, PT, R5, 0x2, PT ;  /* 0x000000020500780c */ /* 0x000fe20003f06070 */
[----:B------:R-:W-:-:S02]  /*00e0*/  IMAD.MOV.U32 R5, RZ, RZ, 0x1 ;  /* 0x00000001ff057424 */ /* 0x000fc400078e00ff */
[----:B------:R-:W-:-:S05]  /*00f0*/  SHF.R.S32.HI R3, RZ, R3, R0 ;  /* 0x00000003ff037219 */ /* 0x000fca0000011400 */
[----:B------:R-:W-:Y:S01]  /*0100*/  IMAD.IADD R4, R0, 0x1, R3 ;  /* 0x0000000100047824 */ /* 0x000fe200078e0203 */
[----:B0-----:R-:W-:-:S06]  /*0110*/  ULEA UR4, UR5, UR4, 0x18 ;  /* 0x0000000405047291 */ /* 0x001fcc000f8ec0ff */
[----:B------:R-:W-:Y:S02]  /*0120*/  LEA R3, R2, UR4, 0x2 ;  /* 0x0000000402037c11 */ /* 0x000fe4000f8e10ff */
[----:B------:R-:W-:-:S03]  /*0130*/  LEA R4, R4, UR4, 0x2 ;  /* 0x0000000404047c11 */ /* 0x000fc6000f8e10ff */
[----:B--2---:R0:W-:Y:S04]  /*0140*/  STS [R3], R6 ;  /* 0x0000000603007388 */ /* 0x0041e80000000800 */
[----:B---3--:R0:W-:Y:S01]  /*0150*/  STS [R4], R9 ;  /* 0x0000000904007388 */ /* 0x0081e20000000800 */
[----:B------:R-:W-:Y:S05]  /*0160*/  @!P0 BRA `(.L_x_0) ;  /* 0x0000000000708947 */ /* 0x000fea0003800000 */
[----:B0-----:R-:W-:Y:S01]  /*0170*/  LEA R6, R2, 0x1, 0x1 ;  /* 0x0000000102067811 */ /* 0x001fe200078e08ff */
[----:B------:R-:W-:Y:S01]  /*0180*/  IMAD.MOV.U32 R5, RZ, RZ, 0x1 ;  /* 0x00000001ff057424 */ /* 0x000fe200078e00ff */
[----:B------:R-:W0:Y:S06]  /*0190*/  LDCU UR5, c[0x0][0x390] ;  /* 0x00007200ff0577ac */ /* 0x000e2c0008000800 */
.L_x_3:
[----:B0-----:R-:W-:Y:S01]  /*01a0*/  USHF.R.U32.HI UR6, URZ, 0x1, UR5 ;  /* 0x00000001ff067899 */ /* 0x001fe20008011605 */
[----:B------:R-:W-:Y:S05]  /*01b0*/  BAR.SYNC.DEFER_BLOCKING 0x0 ;  /* 0x0000000000007b1d */ /* 0x000fea0000010000 */
[----:B------:R-:W-:Y:S01]  /*01c0*/  ISETP.GE.U32.AND P0, PT, R2, UR6, PT ;  /* 0x0000000602007c0c */ /* 0x000fe2000bf06070 */
[----:B------:R-:W-:-:S12]  /*01d0*/  BSSY.RECONVERGENT B0, `(.L_x_1) ;  /* 0x0000011000007945 */ /* 0x000fd80003800200 */
[----:B------:R-:W-:Y:S05]  /*01e0*/  @P0 BRA `(.L_x_2) ;  /* 0x00000000003c0947 */ /* 0x000fea0003800000 */
[CC--:B------:R-:W-:Y:S02]  /*01f0*/  IMAD R8, R6.reuse, R5.reuse, -0x1 ;  /* 0xffffffff06087424 */ /* 0x0c0fe400078e0205 */
[----:B------:R-:W-:-:S03]  /*0200*/  IMAD R7, R6, R5, 0x1f ;  /* 0x0000001f06077424 */ /* 0x000fc600078e0205 */
[----:B------:R-:W-:Y:S02]  /*0210*/  IADD3 R9, PT, PT, R8, R5, RZ ;  /* 0x0000000508097210 */ /* 0x000fe40007ffe0ff */
[----:B------:R-:W-:Y:S01]  /*0220*/  SHF.R.S32.HI R8, RZ, R7, R8 ;  /* 0x00000007ff087219 */ /* 0x000fe20000011408 */
[CC--:B------:R-:W-:Y:S02]  /*0230*/  IMAD R7, R6.reuse, R5.reuse, R5 ;  /* 0x0000000506077224 */ /* 0x0c0fe400078e0205 */
[----:B------:R-:W-:Y:S02]  /*0240*/  VIADD R10, R9, 0x20 ;  /* 0x00000020090a7836 */ /* 0x000fe40000000000 */
[----:B------:R-:W-:-:S03]  /*0250*/  IMAD R8, R6, R5, R8 ;  /* 0x0000000506087224 */ /* 0x000fc600078e0208 */
[----:B------:R-:W-:Y:S02]  /*0260*/  SHF.R.S32.HI R10, RZ, R10, R9 ;  /* 0x0000000aff0a7219 */ /* 0x000fe40000011409 */
[----:B------:R-:W-:-:S03]  /*0270*/  LEA R8, R8, UR4, 0x2 ;  /* 0x0000000408087c11 */ /* 0x000fc6000f8e10ff */
[----:B------:R-:W-:-:S03]  /*0280*/  IMAD.IADD R7, R7, 0x1, R10 ;  /* 0x0000000107077824 */ /* 0x000fc600078e020a */
[----:B------:R-:W-:Y:S02]  /*0290*/  LDS R8, [R8+-0x4] ;  /* 0xfffffc0008087984 */ /* 0x000fe40000000800 */
[----:B------:R-:W-:-:S05]  /*02a0*/  LEA R7, R7, UR4, 0x2 ;  /* 0x0000000407077c11 */ /* 0x000fca000f8e10ff */
[----:B------:R-:W0:Y:S02]  /*02b0*/  LDS R9, [R7+-0x4] ;  /* 0xfffffc0007097984 */ /* 0x000e240000000800 */
[----:B0-----:R-:W-:-:S05]  /*02c0*/  FADD R10, R8, R9 ;  /* 0x00000009080a7221 */ /* 0x001fca0000000000 */
[----:B------:R0:W-:Y:S02]  /*02d0*/  STS [R7+-0x4], R10 ;  /* 0xfffffc0a07007388 */ /* 0x0001e40000000800 */
.L_x_2:
[----:B------:R-:W-:Y:S05]  /*02e0*/  BSYNC.RECONVERGENT B0 ;  /* 0x0000000000007941 */ /* 0x000fea0003800200 */
.L_x_1:
[----:B------:R-:W-:Y:S01]  /*02f0*/  UISETP.GT.U32.AND UP0, UPT, UR5, 0x3, UPT ;  /* 0x000000030500788c */ /* 0x000fe2000bf04070 */
[----:B------:R-:W-:Y:S02]  /*0300*/  IMAD.SHL.U32 R5, R5, 0x2, RZ ;  /* 0x0000000205057824 */ /* 0x000fe400078e00ff */
[----:B------:R-:W-:-:S06]  /*0310*/  UMOV UR5, UR6 ;  /* 0x0000000600057c82 */ /* 0x000fcc0008000000 */
[----:B------:R-:W-:Y:S05]  /*0320*/  BRA.U UP0, `(.L_x_3) ;  /* 0xfffffffd009c7547 */ /* 0x000fea000b83ffff */
.L_x_0:
[----:B0-----:R-:W0:Y:S01]  /*0330*/  LDC R9, c[0x0][0x390] ;  /* 0x0000e400ff097b82 */ /* 0x001e220000000800 */
[----:B------:R-:W-:-:S13]  /*0340*/  ISETP.NE.AND P0, PT, R2, RZ, PT ;  /* 0x000000ff0200720c */ /* 0x000fda0003f05270 */
[C---:B0-----:R-:W-:Y:S01]  /*0350*/  @!P0 VIADD R7, R9.reuse, 0x1f ;  /* 0x0000001f09078836 */ /* 0x041fe20000000000 */
[----:B------:R-:W-:-:S04]  /*0360*/  @!P0 IADD3 R6, PT, PT, R9, -0x1, RZ ;  /* 0xffffffff09068810 */ /* 0x000fc80007ffe0ff */
[----:B------:R-:W-:-:S04]  /*0370*/  @!P0 SHF.R.U32.HI R6, RZ, R7, R6 ;  /* 0x00000007ff068219 */ /* 0x000fc80000011606 */
[----:B------:R-:W-:-:S04]  /*0380*/  @!P0 LEA.HI R6, R6, R9, RZ, 0x16 ;  /* 0x0000000906068211 */ /* 0x000fc800078fb0ff */
[----:B------:R-:W-:-:S05]  /*0390*/  @!P0 LEA R6, R6, UR4, 0x2 ;  /* 0x0000000406068c11 */ /* 0x000fca000f8e10ff */
[----:B------:R0:W-:Y:S01]  /*03a0*/  @!P0 STS [R6+-0x4], RZ ;  /* 0xfffffcff06008388 */ /* 0x0001e20000000800 */
[----:B------:R-:W-:-:S13]  /*03b0*/  ISETP.GE.U32.AND P0, PT, R9, 0x2, PT ;  /* 0x000000020900780c */ /* 0x000fda0003f06070 */
[----:B0-----:R-:W-:Y:S05]  /*03c0*/  @!P0 BRA `(.L_x_4) ;  /* 0x0000000000708947 */ /* 0x001fea0003800000 */
[----:B------:R-:W-:Y:S01]  /*03d0*/  LEA R12, R2, 0x1, 0x1 ;  /* 0x00000001020c7811 */ /* 0x000fe200078e08ff */
[----:B------:R-:W0:Y:S01]  /*03e0*/  LDCU UR6, c[0x0][0x390] ;  /* 0x00007200ff0677ac */ /* 0x000e220008000800 */
[----:B------:R-:W-:-:S05]  /*03f0*/  UMOV UR5, 0x1 ;  /* 0x0000000100057882 */ /* 0x000fca0000000000 */
.L_x_7:
[----:B------:R-:W-:Y:S01]  /*0400*/  BAR.SYNC.DEFER_BLOCKING 0x0 ;  /* 0x0000000000007b1d */ /* 0x000fe20000010000 */
[----:B------:R-:W-:Y:S01]  /*0410*/  ISETP.GE.U32.AND P0, PT, R2, UR5, PT ;  /* 0x0000000502007c0c */ /* 0x000fe2000bf06070 */
[----:B------:R-:W-:Y:S01]  /*0420*/  USHF.L.U32 UR5, UR5, 0x1, URZ ;  /* 0x0000000105057899 */ /* 0x000fe200080006ff */
[----:B------:R-:W-:-:S03]  /*0430*/  SHF.R.U32.HI R5, RZ, 0x1, R5 ;  /* 0x00000001ff057819 */ /* 0x000fc60000011605 */
[----:B------:R-:W-:Y:S08]  /*0440*/  BSSY.RECONVERGENT B0, `(.L_x_5) ;  /* 0x0000012000007945 */ /* 0x000ff00003800200 */
[----:B-1----:R-:W-:Y:S05]  /*0450*/  @P0 BRA `(.L_x_6) ;  /* 0x0000000000400947 */ /* 0x002fea0003800000 */
[CC--:B------:R-:W-:Y:S02]  /*0460*/  IMAD R6, R5.reuse, R12.reuse, -0x1 ;  /* 0xffffffff05067424 */ /* 0x0c0fe400078e020c */
[C---:B------:R-:W-:Y:S02]  /*0470*/  IMAD R9, R5.reuse, R12, 0x1f ;  /* 0x0000001f05097424 */ /* 0x040fe400078e020c */
[----:B------:R-:W-:-:S03]  /*0480*/  IMAD.IADD R7, R5, 0x1, R6 ;  /* 0x0000000105077824 */ /* 0x000fc600078e0206 */
[----:B------:R-:W-:Y:S01]  /*0490*/  SHF.R.S32.HI R8, RZ, R9, R6 ;  /* 0x00000009ff087219 */ /* 0x000fe20000011406 */
[----:B------:R-:W-:Y:S01]  /*04a0*/  IMAD R6, R5, R12, R5 ;  /* 0x0000000c05067224 */ /* 0x000fe200078e0205 */
[----:B------:R-:W-:-:S03]  /*04b0*/  IADD3 R10, PT, PT, R7, 0x20, RZ ;  /* 0x00000020070a7810 */ /* 0x000fc60007ffe0ff */
[----:B------:R-:W-:Y:S01]  /*04c0*/  IMAD R8, R5, R12, R8 ;  /* 0x0000000c05087224 */ /* 0x000fe200078e0208 */
[----:B------:R-:W-:-:S04]  /*04d0*/  SHF.R.S32.HI R7, RZ, R10, R7 ;  /* 0x0000000aff077219 */ /* 0x000fc80000011407 */
[----:B------:R-:W-:Y:S01]  /*04e0*/  LEA R8, R8, UR4, 0x2 ;  /* 0x0000000408087c11 */ /* 0x000fe2000f8e10ff */
[----:B------:R-:W-:-:S05]  /*04f0*/  IMAD.IADD R6, R6, 0x1, R7 ;  /* 0x0000000106067824 */ /* 0x000fca00078e0207 */
[----:B------:R-:W-:Y:S02]  /*0500*/  LEA R7, R6, UR4, 0x2 ;  /* 0x0000000406077c11 */ /* 0x000fe4000f8e10ff */
[----:B------:R-:W-:Y:S04]  /*0510*/  LDS R6, [R8+-0x4] ;  /* 0xfffffc0008067984 */ /* 0x000fe80000000800 */
[----:B------:R-:W1:Y:S02]  /*0520*/  LDS R9, [R7+-0x4] ;  /* 0xfffffc0007097984 */ /* 0x000e640000000800 */
[----:B-1----:R-:W-:Y:S02]  /*0530*/  FADD R6, R6, R9 ;  /* 0x0000000906067221 */ /* 0x002fe40000000000 */
[----:B------:R1:W-:Y:S04]  /*0540*/  STS [R8+-0x4], R9 ;  /* 0xfffffc0908007388 */ /* 0x0003e80000000800 */
[----:B------:R1:W-:Y:S02]  /*0550*/  STS [R7+-0x4], R6 ;  /* 0xfffffc0607007388 */ /* 0x0003e40000000800 */
.L_x_6:
[----:B0-----:R-:W-:Y:S05]  /*0560*/  BSYNC.RECONVERGENT B0 ;  /* 0x0000000000007941 */ /* 0x001fea0003800200 */
.L_x_5:
[----:B------:R-:W-:-:S09]  /*0570*/  UISETP.GE.U32.AND UP0, UPT, UR5, UR6, UPT ;  /* 0x000000060500728c */ /* 0x000fd2000bf06070 */
[----:B------:R-:W-:Y:S05]  /*0580*/  BRA.U !UP0, `(.L_x_7) ;  /* 0xfffffffd089c7547 */ /* 0x000fea000b83ffff */
.L_x_4:
[----:B------:R-:W-:Y:S08]  /*0590*/  BAR.SYNC.DEFER_BLOCKING 0x0 ;  /* 0x0000000000007b1d */ /* 0x000ff00000010000 */
[----:B-1----:R-:W0:Y:S01]  /*05a0*/  LDC.64 R8, c[0x0][0x388] ;  /* 0x0000e200ff087b82 */ /* 0x002e220000000a00 */
[----:B------:R-:W1:Y:S04]  /*05b0*/  LDS R3, [R3] ;  /* 0x0000000003037984 */ /* 0x000e680000000800 */
[----:B------:R-:W2:Y:S01]  /*05c0*/  LDS R5, [R4] ;  /* 0x0000000004057984 */ /* 0x000ea20000000800 */
[----:B0-----:R-:W-:-:S04]  /*05d0*/  IMAD.WIDE.U32 R6, R2, 0x4, R8 ;  /* 0x0000000402067825 */ /* 0x001fc800078e0008 */
[----:B------:R-:W-:Y:S01]  /*05e0*/  IMAD.WIDE R8, R0, 0x4, R8 ;  /* 0x0000000400087825 */ /* 0x000fe200078e0208 */
[----:B-1----:R-:W-:Y:S04]  /*05f0*/  STG.E desc[UR8][R6.64], R3 ;  /* 0x0000000306007986 */ /* 0x002fe8000c101908 */
[----:B--2---:R-:W-:Y:S01]  /*0600*/  STG.E desc[UR8][R8.64], R5 ;  /* 0x0000000508007986 */ /* 0x004fe2000c101908 */
[----:B------:R-:W-:Y:S05]  /*0610*/  EXIT ;  /* 0x000000000000794d */ /* 0x000fea0003800000 */
.L_x_8:
[----:B------:R-:W-:-:S00]  /*0620*/  BRA `(.L_x_8) ;  /* 0xfffffffc00fc7947 */ /* 0x000fc0000383ffff */
[----:B------:R-:W-:-:S00]  /*0630*/  NOP ;  /* 0x0000000000007918 */ /* 0x000fc00000000000 */
        /* <DEDUP_REMOVED lines=12> */
.L_x_9:


//--------------------- .nv.shared._Z8GPU_scanPfS_j --------------------------
	.section	.nv.shared._Z8GPU_scanPfS_j,"aw",@nobits
	.sectionflags	@""
	.align	16
	.zero		1024


//--------------------- .nv.shared.reserved.0     --------------------------
	.section	.nv.shared.reserved.0,"aw",@nobits
	.weak		__nv_reservedSMEM_offset_0_alias
	.size		__nv_reservedSMEM_offset_0_alias, 0, 64
	.other		__nv_reservedSMEM_offset_0_alias,@"STO_CUDA_RESERVED_SHARED STV_DEFAULT"
__nv_reservedSMEM_offset_0_alias:
	.zero		0
	.zero		64


//--------------------- .nv.constant0._Z8GPU_scanPfS_j --------------------------
	.section	.nv.constant0._Z8GPU_scanPfS_j,"a",@progbits
	.sectionflags	@""
	.align	4
.nv.constant0._Z8GPU_scanPfS_j:
	.zero		916


//--------------------- SYMBOLS --------------------------

	.type		.nv.reservedSmem.offset0,@object
	.size		.nv.reservedSmem.offset0,0x4
	.type		.nv.reservedSmem.cap,@object
	.size		.nv.reservedSmem.cap,0x4
